	.headerflags	@"EF_CUDA_TEXMODE_UNIFIED EF_CUDA_64BIT_ADDRESS EF_CUDA_ACCELERATORS EF_CUDA_SM90 EF_CUDA_VIRTUAL_SM(EF_CUDA_SM90)"
	.elftype	@"ET_EXEC"


//--------------------- .nv.info                  --------------------------
	.section	.nv.info,"",@"SHT_CUDA_INFO"
	.align	4


	//----- nvinfo : EIATTR_REGCOUNT
	.align		4
        /*0000*/ 	.byte	0x04, 0x2f
        /*0002*/ 	.short	(.L_3 - .L_2)
	.align		4
.L_2:
        /*0004*/ 	.word	index@(triton_per_fused_mul_sum_1)
        /*0008*/ 	.word	0x00000020


	//----- nvinfo : EIATTR_MIN_STACK_SIZE
	.align		4
.L_3:
        /*000c*/ 	.byte	0x04, 0x12
        /*000e*/ 	.short	(.L_5 - .L_4)
	.align		4
.L_4:
        /*0010*/ 	.word	index@(triton_per_fused_mul_sum_1)
        /*0014*/ 	.word	0x00000000


	//----- nvinfo : EIATTR_FRAME_SIZE
	.align		4
.L_5:
        /*0018*/ 	.byte	0x04, 0x11
        /*001a*/ 	.short	(.L_7 - .L_6)
	.align		4
.L_6:
        /*001c*/ 	.word	index@(triton_per_fused_mul_sum_1)
        /*0020*/ 	.word	0x00000000


	//----- nvinfo : EIATTR_MIN_STACK_SIZE
	.align		4
.L_7:
        /*0024*/ 	.byte	0x04, 0x12
        /*0026*/ 	.short	(.L_9 - .L_8)
	.align		4
.L_8:
        /*0028*/ 	.word	index@(triton_per_fused_mul_sum_1)
        /*002c*/ 	.word	0x00000000
.L_9:


//--------------------- .nv.info.triton_per_fused_mul_sum_1 --------------------------
	.section	.nv.info.triton_per_fused_mul_sum_1,"",@"SHT_CUDA_INFO"
	.sectionflags	@""
	.align	4


	//----- nvinfo : EIATTR_CUDA_API_VERSION
	.align		4
        /*0000*/ 	.byte	0x04, 0x37
        /*0002*/ 	.short	(.L_11 - .L_10)
.L_10:
        /*0004*/ 	.word	0x0000007c


	//----- nvinfo : EIATTR_KPARAM_INFO
	.align		4
.L_11:
        /*0008*/ 	.byte	0x04, 0x17
        /*000a*/ 	.short	(.L_13 - .L_12)
.L_12:
        /*000c*/ 	.word	0x00000000
        /*0010*/ 	.short	0x0008
        /*0012*/ 	.short	0x003c
        /*0014*/ 	.byte	0x00, 0xf0, 0x11, 0x00


	//----- nvinfo : EIATTR_KPARAM_INFO
	.align		4
.L_13:
        /*0018*/ 	.byte	0x04, 0x17
        /*001a*/ 	.short	(.L_15 - .L_14)
.L_14:
        /*001c*/ 	.word	0x00000000
        /*0020*/ 	.short	0x0007
        /*0022*/ 	.short	0x0038
        /*0024*/ 	.byte	0x00, 0xf0, 0x11, 0x00


	//----- nvinfo : EIATTR_KPARAM_INFO
	.align		4
.L_15:
        /*0028*/ 	.byte	0x04, 0x17
        /*002a*/ 	.short	(.L_17 - .L_16)
.L_16:
        /*002c*/ 	.word	0x00000000
        /*0030*/ 	.short	0x0006
        /*0032*/ 	.short	0x0030
        /*0034*/ 	.byte	0x00, 0xf4, 0x21, 0x00


	//----- nvinfo : EIATTR_KPARAM_INFO
	.align		4
.L_17:
        /*0038*/ 	.byte	0x04, 0x17
        /*003a*/ 	.short	(.L_19 - .L_18)
.L_18:
        /*003c*/ 	.word	0x00000000
        /*0040*/ 	.short	0x0005
        /*0042*/ 	.short	0x0028
        /*0044*/ 	.byte	0x00, 0xf4, 0x21, 0x00


	//----- nvinfo : EIATTR_KPARAM_INFO
	.align		4
.L_19:
        /*0048*/ 	.byte	0x04, 0x17
        /*004a*/ 	.short	(.L_21 - .L_20)
.L_20:
        /*004c*/ 	.word	0x00000000
        /*0050*/ 	.short	0x0004
        /*0052*/ 	.short	0x0020
        /*0054*/ 	.byte	0x00, 0xf4, 0x21, 0x00


	//----- nvinfo : EIATTR_KPARAM_INFO
	.align		4
.L_21:
        /*0058*/ 	.byte	0x04, 0x17
        /*005a*/ 	.short	(.L_23 - .L_22)
.L_22:
        /*005c*/ 	.word	0x00000000
        /*0060*/ 	.short	0x0003
        /*0062*/ 	.short	0x0018
        /*0064*/ 	.byte	0x00, 0xf4, 0x21, 0x00


	//----- nvinfo : EIATTR_KPARAM_INFO
	.align		4
.L_23:
        /*0068*/ 	.byte	0x04, 0x17
        /*006a*/ 	.short	(.L_25 - .L_24)
.L_24:
        /*006c*/ 	.word	0x00000000
        /*0070*/ 	.short	0x0002
        /*0072*/ 	.short	0x0010
        /*0074*/ 	.byte	0x00, 0xf4, 0x21, 0x00


	//----- nvinfo : EIATTR_KPARAM_INFO
	.align		4
.L_25:
        /*0078*/ 	.byte	0x04, 0x17
        /*007a*/ 	.short	(.L_27 - .L_26)
.L_26:
        /*007c*/ 	.word	0x00000000
        /*0080*/ 	.short	0x0001
        /*0082*/ 	.short	0x0008
        /*0084*/ 	.byte	0x00, 0xf4, 0x21, 0x00


	//----- nvinfo : EIATTR_KPARAM_INFO
	.align		4
.L_27:
        /*0088*/ 	.byte	0x04, 0x17
        /*008a*/ 	.short	(.L_29 - .L_28)
.L_28:
        /*008c*/ 	.word	0x00000000
        /*0090*/ 	.short	0x0000
        /*0092*/ 	.short	0x0000
        /*0094*/ 	.byte	0x00, 0xf4, 0x21, 0x00


	//----- nvinfo : EIATTR_SPARSE_MMA_MASK
	.align		4
.L_29:
        /*0098*/ 	.byte	0x03, 0x50
        /*009a*/ 	.short	0x0000


	//----- nvinfo : EIATTR_MAXREG_COUNT
	.align		4
        /*009c*/ 	.byte	0x03, 0x1b
        /*009e*/ 	.short	0x00ff


	//----- nvinfo : EIATTR_COOP_GROUP_MASK_REGIDS
	.align		4
        /*00a0*/ 	.byte	0x04, 0x29
        /*00a2*/ 	.short	(.L_31 - .L_30)


	//   ....[0]....
.L_30:
        /*00a4*/ 	.word	0xffffffff


	//   ....[1]....
        /*00a8*/ 	.word	0xffffffff


	//   ....[2]....
        /*00ac*/ 	.word	0xffffffff


	//   ....[3]....
        /*00b0*/ 	.word	0xffffffff


	//   ....[4]....
        /*00b4*/ 	.word	0xffffffff


	//   ....[5]....
        /*00b8*/ 	.word	0xffffffff


	//----- nvinfo : EIATTR_COOP_GROUP_INSTR_OFFSETS
	.align		4
.L_31:
        /*00bc*/ 	.byte	0x04, 0x28
        /*00be*/ 	.short	(.L_33 - .L_32)


	//   ....[0]....
.L_32:
        /*00c0*/ 	.word	0x00000a90


	//   ....[1]....
        /*00c4*/ 	.word	0x00000ae0


	//   ....[2]....
        /*00c8*/ 	.word	0x00000b00


	//   ....[3]....
        /*00cc*/ 	.word	0x00000b80


	//   ....[4]....
        /*00d0*/ 	.word	0x00000ba0


	//   ....[5]....
        /*00d4*/ 	.word	0x00000c20


	//----- nvinfo : EIATTR_EXIT_INSTR_OFFSETS
	.align		4
.L_33:
        /*00d8*/ 	.byte	0x04, 0x1c
        /*00da*/ 	.short	(.L_35 - .L_34)


	//   ....[0]....
.L_34:
        /*00dc*/ 	.word	0x00000cf0


	//   ....[1]....
        /*00e0*/ 	.word	0x00000d40


	//----- nvinfo : EIATTR_REQNTID
	.align		4
.L_35:
        /*00e4*/ 	.byte	0x04, 0x10
        /*00e6*/ 	.short	(.L_37 - .L_36)
.L_36:
        /*00e8*/ 	.word	0x00000080
        /*00ec*/ 	.word	0x00000001
        /*00f0*/ 	.word	0x00000001


	//----- nvinfo : EIATTR_CBANK_PARAM_SIZE
	.align		4
.L_37:
        /*00f4*/ 	.byte	0x03, 0x19
        /*00f6*/ 	.short	0x0040


	//----- nvinfo : EIATTR_PARAM_CBANK
	.align		4
        /*00f8*/ 	.byte	0x04, 0x0a
        /*00fa*/ 	.short	(.L_39 - .L_38)
	.align		4
.L_38:
        /*00fc*/ 	.word	index@(.nv.constant0.triton_per_fused_mul_sum_1)
        /*0100*/ 	.short	0x0210
        /*0102*/ 	.short	0x0040


	//----- nvinfo : EIATTR_SW_WAR
	.align		4
.L_39:
        /*0104*/ 	.byte	0x04, 0x36
        /*0106*/ 	.short	(.L_41 - .L_40)
.L_40:
        /*0108*/ 	.word	0x00000008
.L_41:


//--------------------- .nv.callgraph             --------------------------
	.section	.nv.callgraph,"",@"SHT_CUDA_CALLGRAPH"
	.align	4
	.sectionentsize	8
	.align		4
        /*0000*/ 	.word	0x00000000
	.align		4
        /*0004*/ 	.word	0xffffffff
	.align		4
        /*0008*/ 	.word	0x00000000
	.align		4
        /*000c*/ 	.word	0xfffffffe
	.align		4
        /*0010*/ 	.word	0x00000000
	.align		4
        /*0014*/ 	.word	0xfffffffd
	.align		4
        /*0018*/ 	.word	0x00000000
	.align		4
        /*001c*/ 	.word	0xfffffffc


//--------------------- .nv.constant4             --------------------------
	.section	.nv.constant4,"a",@progbits
	.align	8
	.align		8
.nv.constant4:
        /*0000*/ 	.dword	_$_str
	.align		8
        /*0008*/ 	.dword	_$_str_$_2


//--------------------- .text.triton_per_fused_mul_sum_1 --------------------------
	.section	.text.triton_per_fused_mul_sum_1,"ax",@progbits
	.sectionflags	@"SHF_BARRIERS=1"
	.align	128
        .global         triton_per_fused_mul_sum_1
        .type           triton_per_fused_mul_sum_1,@function
        .size           triton_per_fused_mul_sum_1,(.L_x_1 - triton_per_fused_mul_sum_1)
        .other          triton_per_fused_mul_sum_1,@"STO_CUDA_ENTRY STV_DEFAULT"
triton_per_fused_mul_sum_1:
.text.triton_per_fused_mul_sum_1:
[----:B------:R-:W0:Y:S01]  /*0000*/  LDC R1, c[0x0][0x28] ;  /* 0x00000a00ff017b82 */ /* 0x000e220000000800 */
[----:B------:R-:W1:Y:S07]  /*0010*/  S2R R25, SR_TID.X ;  /* 0x0000000000197919 */ /* 0x000e6e0000002100 */
[----:B------:R-:W2:Y:S01]  /*0020*/  LDC.64 R4, c[0x0][0x218] ;  /* 0x00008600ff047b82 */ /* 0x000ea20000000a00 */
[----:B------:R-:W-:Y:S01]  /*0030*/  HFMA2.MMA R22, -RZ, RZ, 0, 0 ;  /* 0x00000000ff167435 */ /* 0x000fe200000001ff */
[----:B------:R-:W-:Y:S01]  /*0040*/  ULDC.64 UR6, c[0x0][0x208] ;  /* 0x0000820000067ab9 */ /* 0x000fe20000000a00 */
[----:B------:R-:W3:Y:S01]  /*0050*/  S2R R3, SR_CTAID.X ;  /* 0x0000000000037919 */ /* 0x000ee20000002500 */
[----:B------:R-:W-:-:S04]  /*0060*/  MOV R24, RZ ;  /* 0x000000ff00187202 */ /* 0x000fc80000000f00 */
[----:B------:R-:W4:Y:S01]  /*0070*/  LDC.64 R12, c[0x0][0x210] ;  /* 0x00008400ff0c7b82 */ /* 0x000f220000000a00 */
[----:B-1----:R-:W-:Y:S02]  /*0080*/  SHF.R.U32.HI R23, RZ, 0x2, R25 ;  /* 0x00000002ff177819 */ /* 0x002fe40000011619 */
[----:B---3--:R-:W-:Y:S02]  /*0090*/  SHF.L.U32 R0, R3, 0x5, RZ ;  /* 0x0000000503007819 */ /* 0x008fe400000006ff */
[----:B------:R-:W-:Y:S02]  /*00a0*/  SGXT.U32 R23, R23, 0x5 ;  /* 0x000000051717781a */ /* 0x000fe40000000000 */
[----:B------:R-:W-:Y:S02]  /*00b0*/  SHF.R.S32.HI R7, RZ, 0x1a, R3 ;  /* 0x0000001aff077819 */ /* 0x000fe40000011403 */
[----:B------:R-:W-:Y:S02]  /*00c0*/  LOP3.LUT R2, R0, R23, RZ, 0xfc, !PT ;  /* 0x0000001700027212 */ /* 0x000fe400078efcff */
[----:B------:R-:W-:-:S02]  /*00d0*/  SGXT R7, R7, 0x1 ;  /* 0x000000010707781a */ /* 0x000fc40000000200 */
[----:B------:R-:W-:Y:S02]  /*00e0*/  SHF.R.S32.HI R3, RZ, 0x1f, R2 ;  /* 0x0000001fff037819 */ /* 0x000fe40000011402 */
[-C--:B------:R-:W-:Y:S02]  /*00f0*/  LEA.HI R7, R7, R2.reuse, RZ, 0x4 ;  /* 0x0000000207077211 */ /* 0x080fe400078f20ff */
[----:B------:R-:W-:Y:S02]  /*0100*/  LEA.HI R9, R3, R2, RZ, 0x2 ;  /* 0x0000000203097211 */ /* 0x000fe400078f10ff */
[----:B------:R-:W-:Y:S02]  /*0110*/  SHF.R.S32.HI R17, RZ, 0x4, R7 ;  /* 0x00000004ff117819 */ /* 0x000fe40000011407 */
[----:B------:R-:W-:Y:S02]  /*0120*/  LOP3.LUT R3, R9, 0xfffffffc, RZ, 0xc0, !PT ;  /* 0xfffffffc09037812 */ /* 0x000fe400078ec0ff */
[----:B------:R-:W-:-:S02]  /*0130*/  ISETP.GE.AND P0, PT, R2, 0x40, PT ;  /* 0x000000400200780c */ /* 0x000fc40003f06270 */
[----:B------:R-:W-:Y:S02]  /*0140*/  IADD3 R16, R2, -R3, RZ ;  /* 0x8000000302107210 */ /* 0x000fe40007ffe0ff */
[----:B------:R-:W1:Y:S02]  /*0150*/  LDC.64 R2, c[0x0][0x228] ;  /* 0x00008a00ff027b82 */ /* 0x000e640000000a00 */
[----:B------:R-:W-:Y:S02]  /*0160*/  LEA R11, R17, R16, 0x2 ;  /* 0x00000010110b7211 */ /* 0x000fe400078e10ff */
[----:B------:R-:W-:-:S03]  /*0170*/  SHF.R.S32.HI R9, RZ, 0x2, R9 ;  /* 0x00000002ff097819 */ /* 0x000fc60000011409 */
[----:B--2---:R-:W-:-:S04]  /*0180*/  IMAD.WIDE R6, R11, 0x4, R4 ;  /* 0x000000040b067825 */ /* 0x004fc800078e0204 */
[----:B------:R-:W-:Y:S01]  /*0190*/  IMAD.WIDE R4, R9, 0x4, R4 ;  /* 0x0000000409047825 */ /* 0x000fe200078e0204 */
[----:B------:R-:W2:Y:S04]  /*01a0*/  @!P0 LDG.E.EL R22, desc[UR6][R6.64] ;  /* 0x0000000606168981 */ /* 0x000ea8000c2e1900 */
[----:B------:R3:W5:Y:S01]  /*01b0*/  @!P0 LDG.E.EL R24, desc[UR6][R4.64] ;  /* 0x0000000604188981 */ /* 0x000762000c2e1900 */
[----:B------:R-:W-:Y:S02]  /*01c0*/  CS2R R26, SRZ ;  /* 0x00000000001a7805 */ /* 0x000fe4000001ff00 */
[----:B------:R-:W-:Y:S01]  /*01d0*/  SHF.L.U32 R8, R25, 0x2, RZ ;  /* 0x0000000219087819 */ /* 0x000fe200000006ff */
[----:B-1----:R-:W-:-:S05]  /*01e0*/  IMAD.WIDE R14, R9, 0x4, R2 ;  /* 0x00000004090e7825 */ /* 0x002fca00078e0202 */
[----:B------:R4:W5:Y:S01]  /*01f0*/  @!P0 LDG.E.EL R26, desc[UR6][R14.64] ;  /* 0x000000060e1a8981 */ /* 0x000962000c2e1900 */
[----:B------:R-:W-:Y:S01]  /*0200*/  IMAD.WIDE R10, R11, 0x4, R2 ;  /* 0x000000040b0a7825 */ /* 0x000fe200078e0202 */
[----:B------:R-:W-:Y:S02]  /*0210*/  LOP3.LUT R8, R8, 0xc, RZ, 0xc0, !PT ;  /* 0x0000000c08087812 */ /* 0x000fe400078ec0ff */
[----:B---3--:R-:W-:Y:S02]  /*0220*/  CS2R R4, SRZ ;  /* 0x0000000000047805 */ /* 0x008fe4000001ff00 */
[----:B------:R-:W-:Y:S01]  /*0230*/  CS2R R6, SRZ ;  /* 0x0000000000067805 */ /* 0x000fe2000001ff00 */
[----:B------:R-:W1:Y:S01]  /*0240*/  LDC.64 R2, c[0x0][0x220] ;  /* 0x00008800ff027b82 */ /* 0x000e620000000a00 */
[----:B------:R3:W5:Y:S01]  /*0250*/  @!P0 LDG.E.EL R27, desc[UR6][R10.64] ;  /* 0x000000060a1b8981 */ /* 0x000762000c2e1900 */
[----:B------:R-:W-:-:S04]  /*0260*/  LEA R16, R16, R8, 0x4 ;  /* 0x0000000810107211 */ /* 0x000fc800078e20ff */
[----:B------:R-:W-:Y:S02]  /*0270*/  LEA R17, R17, R16, 0x6 ;  /* 0x0000001011117211 */ /* 0x000fe400078e30ff */
[----:B------:R-:W-:-:S03]  /*0280*/  LEA R21, R9, R8, 0x4 ;  /* 0x0000000809157211 */ /* 0x000fc600078e20ff */
[--C-:B----4-:R-:W-:Y:S01]  /*0290*/  IMAD.WIDE R14, R17, 0x4, R12.reuse ;  /* 0x00000004110e7825 */ /* 0x110fe200078e020c */
[----:B------:R-:W-:Y:S02]  /*02a0*/  CS2R R8, SRZ ;  /* 0x0000000000087805 */ /* 0x000fe4000001ff00 */
[----:B---3--:R-:W-:Y:S02]  /*02b0*/  CS2R R10, SRZ ;  /* 0x00000000000a7805 */ /* 0x008fe4000001ff00 */
[----:B------:R3:W4:Y:S01]  /*02c0*/  @!P0 LDG.E.EL.128 R4, desc[UR6][R14.64] ;  /* 0x000000060e048981 */ /* 0x000722000c2e1d00 */
[----:B------:R-:W-:-:S05]  /*02d0*/  IMAD.WIDE R28, R21, 0x4, R12 ;  /* 0x00000004151c7825 */ /* 0x000fca00078e020c */
[----:B------:R2:W4:Y:S01]  /*02e0*/  @!P0 LDG.E.EL.128 R8, desc[UR6][R28.64] ;  /* 0x000000061c088981 */ /* 0x000522000c2e1d00 */
[--C-:B-1----:R-:W-:Y:S01]  /*02f0*/  IMAD.WIDE R20, R21, 0x4, R2.reuse ;  /* 0x0000000415147825 */ /* 0x102fe200078e0202 */
[----:B------:R-:W-:Y:S02]  /*0300*/  CS2R R18, SRZ ;  /* 0x0000000000127805 */ /* 0x000fe4000001ff00 */
[----:B------:R-:W-:Y:S01]  /*0310*/  CS2R R12, SRZ ;  /* 0x00000000000c7805 */ /* 0x000fe2000001ff00 */
[----:B------:R-:W-:Y:S01]  /*0320*/  IMAD.WIDE R2, R17, 0x4, R2 ;  /* 0x0000000411027825 */ /* 0x000fe200078e0202 */
[----:B------:R-:W-:Y:S02]  /*0330*/  CS2R R16, SRZ ;  /* 0x0000000000107805 */ /* 0x000fe4000001ff00 */
[----:B---3--:R-:W-:-:S04]  /*0340*/  CS2R R14, SRZ ;  /* 0x00000000000e7805 */ /* 0x008fc8000001ff00 */
[----:B------:R1:W3:Y:S04]  /*0350*/  @!P0 LDG.E.EL.128 R16, desc[UR6][R2.64] ;  /* 0x0000000602108981 */ /* 0x0002e8000c2e1d00 */
[----:B------:R1:W3:Y:S01]  /*0360*/  @!P0 LDG.E.EL.128 R12, desc[UR6][R20.64] ;  /* 0x00000006140c8981 */ /* 0x0002e2000c2e1d00 */
[----:B------:R-:W1:Y:S01]  /*0370*/  S2UR UR5, SR_CgaCtaId ;  /* 0x00000000000579c3 */ /* 0x000e620000008800 */
[----:B------:R-:W-:Y:S02]  /*0380*/  UMOV UR4, 0x400 ;  /* 0x0000040000047882 */ /* 0x000fe40000000000 */
[----:B01----:R-:W-:-:S06]  /*0390*/  UPRMT UR4, UR5, 0x654, UR4 ;  /* 0x0000065405047896 */ /* 0x003fcc0008000004 */
[----:B------:R-:W-:Y:S01]  /*03a0*/  LEA R23, R23, UR4, 0x2 ;  /* 0x0000000417177c11 */ /* 0x000fe2000f8e10ff */
[----:B--2---:R-:W0:Y:S08]  /*03b0*/  MUFU.SQRT R29, R22 ;  /* 0x00000016001d7308 */ /* 0x004e300000002000 */
[----:B-----5:R-:W1:Y:S01]  /*03c0*/  MUFU.SQRT R28, R24 ;  /* 0x00000018001c7308 */ /* 0x020e620000002000 */
[----:B0-----:R-:W-:-:S07]  /*03d0*/  FSETP.GT.AND P1, PT, R29, 9.9999999600419720025e-13, PT ;  /* 0x2b8cbccc1d00780b */ /* 0x001fce0003f24000 */
[----:B------:R-:W0:Y:S01]  /*03e0*/  MUFU.SQRT R26, R26 ;  /* 0x0000001a001a7308 */ /* 0x000e220000002000 */
[----:B------:R-:W-:Y:S02]  /*03f0*/  FSETP.NAN.AND P2, PT, R29, R29, PT ;  /* 0x0000001d1d00720b */ /* 0x000fe40003f48000 */
[----:B-1----:R-:W-:-:S03]  /*0400*/  FSETP.GT.AND P3, PT, R28, 9.9999999600419720025e-13, PT ;  /* 0x2b8cbccc1c00780b */ /* 0x002fc60003f64000 */
[----:B------:R-:W-:Y:S02]  /*0410*/  @!P1 FSEL R29, R29, 9.9999999600419720025e-13, P2 ;  /* 0x2b8cbccc1d1d9808 */ /* 0x000fe40001000000 */
[C---:B------:R-:W-:Y:S01]  /*0420*/  FSETP.NAN.AND P1, PT, R28.reuse, R28, PT ;  /* 0x0000001c1c00720b */ /* 0x040fe20003f28000 */
[----:B------:R-:W1:Y:S07]  /*0430*/  MUFU.SQRT R27, R27 ;  /* 0x0000001b001b7308 */ /* 0x000e6e0000002000 */
[----:B------:R-:W-:-:S02]  /*0440*/  @!P3 FSEL R28, R28, 9.9999999600419720025e-13, P1 ;  /* 0x2b8cbccc1c1cb808 */ /* 0x000fc40000800000 */
[----:B0-----:R-:W-:Y:S02]  /*0450*/  FSETP.GT.AND P3, PT, R26, 9.9999999600419720025e-13, PT ;  /* 0x2b8cbccc1a00780b */ /* 0x001fe40003f64000 */
[C---:B------:R-:W-:Y:S02]  /*0460*/  FSETP.GT.AND P6, PT, R29.reuse, 8.50705917302346158658e+37, PT ;  /* 0x7e8000001d00780b */ /* 0x040fe40003fc4000 */
[----:B------:R-:W-:Y:S02]  /*0470*/  FSETP.GT.AND P1, PT, R28, 8.50705917302346158658e+37, PT ;  /* 0x7e8000001c00780b */ /* 0x000fe40003f24000 */
[----:B------:R-:W-:Y:S02]  /*0480*/  FSETP.NAN.AND P4, PT, R26, R26, PT ;  /* 0x0000001a1a00720b */ /* 0x000fe40003f88000 */
[----:B------:R-:W-:Y:S02]  /*0490*/  FSETP.GEU.AND P5, PT, R29, 1.175494350822287508e-38, PT ;  /* 0x008000001d00780b */ /* 0x000fe40003fae000 */
[----:B------:R-:W-:-:S03]  /*04a0*/  FSETP.GEU.AND P2, PT, R28, 1.175494350822287508e-38, PT ;  /* 0x008000001c00780b */ /* 0x000fc60003f4e000 */
[----:B------:R-:W-:Y:S02]  /*04b0*/  @!P3 FSEL R26, R26, 9.9999999600419720025e-13, P4 ;  /* 0x2b8cbccc1a1ab808 */ /* 0x000fe40002000000 */
[----:B-1----:R-:W-:Y:S01]  /*04c0*/  FSETP.GT.AND P4, PT, R27, 9.9999999600419720025e-13, PT ;  /* 0x2b8cbccc1b00780b */ /* 0x002fe20003f84000 */
[----:B------:R-:W-:Y:S01]  /*04d0*/  @P6 FMUL R29, R29, 0.25 ;  /* 0x3e8000001d1d6820 */ /* 0x000fe20000400000 */
[----:B------:R-:W-:Y:S01]  /*04e0*/  @P1 FMUL R28, R28, 0.25 ;  /* 0x3e8000001c1c1820 */ /* 0x000fe20000400000 */
[----:B------:R-:W-:Y:S02]  /*04f0*/  FSETP.NAN.AND P3, PT, R27, R27, PT ;  /* 0x0000001b1b00720b */ /* 0x000fe40003f68000 */
[----:B----4-:R-:W-:Y:S01]  /*0500*/  SEL R4, R4, RZ, !P0 ;  /* 0x000000ff04047207 */ /* 0x010fe20004000000 */
[----:B------:R-:W-:Y:S01]  /*0510*/  @!P5 FMUL R29, R29, 16777216 ;  /* 0x4b8000001d1dd820 */ /* 0x000fe20000400000 */
[----:B------:R-:W-:Y:S01]  /*0520*/  SEL R5, R5, RZ, !P0 ;  /* 0x000000ff05057207 */ /* 0x000fe20004000000 */
[----:B------:R-:W-:Y:S01]  /*0530*/  @!P2 FMUL R28, R28, 16777216 ;  /* 0x4b8000001c1ca820 */ /* 0x000fe20000400000 */
[----:B------:R-:W-:-:S02]  /*0540*/  SEL R3, R6, RZ, !P0 ;  /* 0x000000ff06037207 */ /* 0x000fc40004000000 */
[----:B------:R-:W-:Y:S02]  /*0550*/  SEL R2, R7, RZ, !P0 ;  /* 0x000000ff07027207 */ /* 0x000fe40004000000 */
[----:B------:R-:W-:Y:S01]  /*0560*/  @!P4 FSEL R27, R27, 9.9999999600419720025e-13, P3 ;  /* 0x2b8cbccc1b1bc808 */ /* 0x000fe20001800000 */
[----:B------:R-:W-:Y:S01]  /*0570*/  @P6 FMUL R4, R4, 0.25 ;  /* 0x3e80000004046820 */ /* 0x000fe20000400000 */
[----:B------:R-:W-:Y:S01]  /*0580*/  @P6 FMUL R5, R5, 0.25 ;  /* 0x3e80000005056820 */ /* 0x000fe20000400000 */
[----:B------:R-:W-:Y:S01]  /*0590*/  @P6 FMUL R3, R3, 0.25 ;  /* 0x3e80000003036820 */ /* 0x000fe20000400000 */
[----:B------:R-:W-:Y:S01]  /*05a0*/  @P6 FMUL R2, R2, 0.25 ;  /* 0x3e80000002026820 */ /* 0x000fe20000400000 */
[----:B------:R-:W-:Y:S01]  /*05b0*/  FSETP.GT.AND P3, PT, R27, 8.50705917302346158658e+37, PT ;  /* 0x7e8000001b00780b */ /* 0x000fe20003f64000 */
[----:B------:R-:W0:Y:S01]  /*05c0*/  MUFU.RCP R29, R29 ;  /* 0x0000001d001d7308 */ /* 0x000e220000001000 */
[----:B------:R-:W-:Y:S01]  /*05d0*/  FSETP.GT.AND P6, PT, R26, 8.50705917302346158658e+37, PT ;  /* 0x7e8000001a00780b */ /* 0x000fe20003fc4000 */
[----:B------:R-:W-:Y:S01]  /*05e0*/  @!P5 FMUL R4, R4, 16777216 ;  /* 0x4b8000000404d820 */ /* 0x000fe20000400000 */
[----:B------:R-:W-:Y:S01]  /*05f0*/  SEL R9, R9, RZ, !P0 ;  /* 0x000000ff09097207 */ /* 0x000fe20004000000 */
[----:B------:R-:W-:Y:S01]  /*0600*/  @!P5 FMUL R5, R5, 16777216 ;  /* 0x4b8000000505d820 */ /* 0x000fe20000400000 */
[----:B------:R-:W-:-:S03]  /*0610*/  @!P5 FMUL R3, R3, 16777216 ;  /* 0x4b8000000303d820 */ /* 0x000fc60000400000 */
[----:B------:R-:W1:Y:S01]  /*0620*/  MUFU.RCP R28, R28 ;  /* 0x0000001c001c7308 */ /* 0x000e620000001000 */
[----:B------:R-:W-:Y:S01]  /*0630*/  @!P5 FMUL R2, R2, 16777216 ;  /* 0x4b8000000202d820 */ /* 0x000fe20000400000 */
[----:B------:R-:W-:Y:S02]  /*0640*/  FSETP.GEU.AND P4, PT, R27, 1.175494350822287508e-38, PT ;  /* 0x008000001b00780b */ /* 0x000fe40003f8e000 */
[----:B------:R-:W-:Y:S01]  /*0650*/  FSETP.GEU.AND P5, PT, R26, 1.175494350822287508e-38, PT ;  /* 0x008000001a00780b */ /* 0x000fe20003fae000 */
[----:B------:R-:W-:Y:S01]  /*0660*/  @P1 FMUL R9, R9, 0.25 ;  /* 0x3e80000009091820 */ /* 0x000fe20000400000 */
[----:B------:R-:W-:Y:S01]  /*0670*/  SEL R7, R8, RZ, !P0 ;  /* 0x000000ff08077207 */ /* 0x000fe20004000000 */
[----:B------:R-:W-:Y:S01]  /*0680*/  @P3 FMUL R27, R27, 0.25 ;  /* 0x3e8000001b1b3820 */ /* 0x000fe20000400000 */
[----:B------:R-:W-:Y:S01]  /*0690*/  SEL R21, R10, RZ, !P0 ;  /* 0x000000ff0a157207 */ /* 0x000fe20004000000 */
[----:B------:R-:W-:Y:S02]  /*06a0*/  @!P2 FMUL R9, R9, 16777216 ;  /* 0x4b8000000909a820 */ /* 0x000fe40000400000 */
[----:B------:R-:W-:Y:S01]  /*06b0*/  @P1 FMUL R7, R7, 0.25 ;  /* 0x3e80000007071820 */ /* 0x000fe20000400000 */
[----:B------:R-:W-:Y:S01]  /*06c0*/  @P6 FMUL R26, R26, 0.25 ;  /* 0x3e8000001a1a6820 */ /* 0x000fe20000400000 */
[----:B0-----:R-:W-:Y:S01]  /*06d0*/  FMUL R5, R29, R5 ;  /* 0x000000051d057220 */ /* 0x001fe20000400000 */
[----:B------:R-:W-:Y:S01]  /*06e0*/  SEL R11, R11, RZ, !P0 ;  /* 0x000000ff0b0b7207 */ /* 0x000fe20004000000 */
[----:B------:R-:W-:Y:S01]  /*06f0*/  @!P2 FMUL R7, R7, 16777216 ;  /* 0x4b8000000707a820 */ /* 0x000fe20000400000 */
[----:B-1----:R-:W-:Y:S01]  /*0700*/  FMUL R6, R28, R9 ;  /* 0x000000091c067220 */ /* 0x002fe20000400000 */
[----:B------:R-:W-:Y:S01]  /*0710*/  @P1 FMUL R21, R21, 0.25 ;  /* 0x3e80000015151820 */ /* 0x000fe20000400000 */
[----:B------:R-:W-:Y:S01]  /*0720*/  @!P4 FMUL R27, R27, 16777216 ;  /* 0x4b8000001b1bc820 */ /* 0x000fe20000400000 */
[----:B------:R-:W-:Y:S01]  /*0730*/  @!P5 FMUL R26, R26, 16777216 ;  /* 0x4b8000001a1ad820 */ /* 0x000fe20000400000 */
[----:B------:R-:W-:Y:S01]  /*0740*/  FMUL R4, R29, R4 ;  /* 0x000000041d047220 */ /* 0x000fe20000400000 */
[----:B------:R-:W-:Y:S01]  /*0750*/  FMUL R7, R28, R7 ;  /* 0x000000071c077220 */ /* 0x000fe20000400000 */
[----:B------:R-:W-:Y:S01]  /*0760*/  FMUL R5, R5, R6 ;  /* 0x0000000605057220 */ /* 0x000fe20000400000 */
[----:B------:R-:W-:Y:S01]  /*0770*/  @P1 FMUL R11, R11, 0.25 ;  /* 0x3e8000000b0b1820 */ /* 0x000fe20000400000 */
[----:B------:R-:W-:Y:S01]  /*0780*/  @!P2 FMUL R21, R21, 16777216 ;  /* 0x4b8000001515a820 */ /* 0x000fe20000400000 */
[----:B------:R-:W0:Y:S01]  /*0790*/  MUFU.RCP R27, R27 ;  /* 0x0000001b001b7308 */ /* 0x000e220000001000 */
[----:B------:R-:W-:Y:S01]  /*07a0*/  FFMA R8, R4, R7, R5 ;  /* 0x0000000704087223 */ /* 0x000fe20000000005 */
[----:B------:R-:W-:Y:S01]  /*07b0*/  FMUL R3, R29, R3 ;  /* 0x000000031d037220 */ /* 0x000fe20000400000 */
[----:B------:R-:W-:Y:S01]  /*07c0*/  @!P2 FMUL R11, R11, 16777216 ;  /* 0x4b8000000b0ba820 */ /* 0x000fe20000400000 */
[----:B------:R-:W-:Y:S01]  /*07d0*/  FMUL R4, R28, R21 ;  /* 0x000000151c047220 */ /* 0x000fe20000400000 */
[----:B---3--:R-:W-:-:S03]  /*07e0*/  SEL R10, R17, RZ, !P0 ;  /* 0x000000ff110a7207 */ /* 0x008fc60004000000 */
[----:B------:R-:W1:Y:S01]  /*07f0*/  MUFU.RCP R26, R26 ;  /* 0x0000001a001a7308 */ /* 0x000e620000001000 */
[----:B------:R-:W-:Y:S01]  /*0800*/  SEL R13, R13, RZ, !P0 ;  /* 0x000000ff0d0d7207 */ /* 0x000fe20004000000 */
[----:B------:R-:W-:Y:S01]  /*0810*/  FMUL R5, R28, R11 ;  /* 0x0000000b1c057220 */ /* 0x000fe20000400000 */
[----:B------:R-:W-:Y:S01]  /*0820*/  FFMA R3, R3, R4, R8 ;  /* 0x0000000403037223 */ /* 0x000fe20000000008 */
[----:B------:R-:W-:Y:S01]  /*0830*/  SEL R11, R12, RZ, !P0 ;  /* 0x000000ff0c0b7207 */ /* 0x000fe20004000000 */
[----:B------:R-:W-:Y:S01]  /*0840*/  @P3 FMUL R10, R10, 0.25 ;  /* 0x3e8000000a0a3820 */ /* 0x000fe20000400000 */
[----:B------:R-:W-:Y:S01]  /*0850*/  SEL R8, R16, RZ, !P0 ;  /* 0x000000ff10087207 */ /* 0x000fe20004000000 */
[----:B------:R-:W-:Y:S01]  /*0860*/  @P6 FMUL R13, R13, 0.25 ;  /* 0x3e8000000d0d6820 */ /* 0x000fe20000400000 */
[----:B------:R-:W-:Y:S01]  /*0870*/  SEL R17, R14, RZ, !P0 ;  /* 0x000000ff0e117207 */ /* 0x000fe20004000000 */
[----:B------:R-:W-:Y:S01]  /*0880*/  @!P4 FMUL R10, R10, 16777216 ;  /* 0x4b8000000a0ac820 */ /* 0x000fe20000400000 */
[----:B------:R-:W-:Y:S01]  /*0890*/  @P6 FMUL R11, R11, 0.25 ;  /* 0x3e8000000b0b6820 */ /* 0x000fe20000400000 */
[----:B------:R-:W-:Y:S01]  /*08a0*/  @!P5 FMUL R13, R13, 16777216 ;  /* 0x4b8000000d0dd820 */ /* 0x000fe20000400000 */
[----:B------:R-:W-:Y:S01]  /*08b0*/  @P3 FMUL R8, R8, 0.25 ;  /* 0x3e80000008083820 */ /* 0x000fe20000400000 */
[----:B------:R-:W-:Y:S01]  /*08c0*/  SEL R18, R18, RZ, !P0 ;  /* 0x000000ff12127207 */ /* 0x000fe20004000000 */
[----:B0-----:R-:W-:Y:S01]  /*08d0*/  FMUL R9, R27, R10 ;  /* 0x0000000a1b097220 */ /* 0x001fe20000400000 */
[----:B------:R-:W-:Y:S01]  /*08e0*/  @!P5 FMUL R11, R11, 16777216 ;  /* 0x4b8000000b0bd820 */ /* 0x000fe20000400000 */
[----:B-1----:R-:W-:Y:S01]  /*08f0*/  FMUL R12, R26, R13 ;  /* 0x0000000d1a0c7220 */ /* 0x002fe20000400000 */
[----:B------:R-:W-:Y:S01]  /*0900*/  @!P4 FMUL R8, R8, 16777216 ;  /* 0x4b8000000808c820 */ /* 0x000fe20000400000 */
[----:B------:R-:W-:Y:S01]  /*0910*/  SEL R15, R15, RZ, !P0 ;  /* 0x000000ff0f0f7207 */ /* 0x000fe20004000000 */
[----:B------:R-:W-:Y:S01]  /*0920*/  @P6 FMUL R17, R17, 0.25 ;  /* 0x3e80000011116820 */ /* 0x000fe20000400000 */
[----:B------:R-:W-:Y:S01]  /*0930*/  SEL R10, R19, RZ, !P0 ;  /* 0x000000ff130a7207 */ /* 0x000fe20004000000 */
[----:B------:R-:W-:Y:S01]  /*0940*/  @P3 FMUL R18, R18, 0.25 ;  /* 0x3e80000012123820 */ /* 0x000fe20000400000 */
[----:B------:R-:W-:Y:S01]  /*0950*/  FMUL R11, R26, R11 ;  /* 0x0000000b1a0b7220 */ /* 0x000fe20000400000 */
[----:B------:R-:W-:Y:S01]  /*0960*/  FMUL R8, R27, R8 ;  /* 0x000000081b087220 */ /* 0x000fe20000400000 */
[----:B------:R-:W-:Y:S01]  /*0970*/  FMUL R13, R9, R12 ;  /* 0x0000000c090d7220 */ /* 0x000fe20000400000 */
[----:B------:R-:W-:Y:S01]  /*0980*/  @P6 FMUL R15, R15, 0.25 ;  /* 0x3e8000000f0f6820 */ /* 0x000fe20000400000 */
[----:B------:R-:W-:Y:S01]  /*0990*/  @!P5 FMUL R17, R17, 16777216 ;  /* 0x4b8000001111d820 */ /* 0x000fe20000400000 */
[----:B------:R-:W-:Y:S01]  /*09a0*/  @P3 FMUL R10, R10, 0.25 ;  /* 0x3e8000000a0a3820 */ /* 0x000fe20000400000 */
[----:B------:R-:W-:Y:S01]  /*09b0*/  @!P4 FMUL R18, R18, 16777216 ;  /* 0x4b8000001212c820 */ /* 0x000fe20000400000 */
[----:B------:R-:W-:Y:S01]  /*09c0*/  FMUL R2, R29, R2 ;  /* 0x000000021d027220 */ /* 0x000fe20000400000 */
[----:B------:R-:W-:Y:S01]  /*09d0*/  FFMA R14, R8, R11, R13 ;  /* 0x0000000b080e7223 */ /* 0x000fe2000000000d */
[----:B------:R-:W-:Y:S01]  /*09e0*/  @!P5 FMUL R15, R15, 16777216 ;  /* 0x4b8000000f0fd820 */ /* 0x000fe20000400000 */
[----:B------:R-:W-:Y:S01]  /*09f0*/  FMUL R12, R26, R17 ;  /* 0x000000111a0c7220 */ /* 0x000fe20000400000 */
[----:B------:R-:W-:Y:S01]  /*0a00*/  @!P4 FMUL R10, R10, 16777216 ;  /* 0x4b8000000a0ac820 */ /* 0x000fe20000400000 */
[C---:B------:R-:W-:Y:S01]  /*0a10*/  FMUL R11, R27.reuse, R18 ;  /* 0x000000121b0b7220 */ /* 0x040fe20000400000 */
[----:B------:R-:W-:Y:S01]  /*0a20*/  FFMA R2, R2, R5, R3 ;  /* 0x0000000502027223 */ /* 0x000fe20000000003 */
[----:B------:R-:W-:Y:S01]  /*0a30*/  FMUL R15, R26, R15 ;  /* 0x0000000f1a0f7220 */ /* 0x000fe20000400000 */
[----:B------:R-:W-:Y:S01]  /*0a40*/  FMUL R10, R27, R10 ;  /* 0x0000000a1b0a7220 */ /* 0x000fe20000400000 */
[----:B------:R-:W-:-:S02]  /*0a50*/  FFMA R3, R11, R12, R14 ;  /* 0x0000000c0b037223 */ /* 0x000fc4000000000e */
[----:B------:R-:W-:Y:S02]  /*0a60*/  FSEL R2, R2, RZ, !P0 ;  /* 0x000000ff02027208 */ /* 0x000fe40004000000 */
[----:B------:R-:W-:-:S05]  /*0a70*/  FFMA R3, R10, R15, R3 ;  /* 0x0000000f0a037223 */ /* 0x000fca0000000003 */
[----:B------:R-:W-:Y:S02]  /*0a80*/  FSEL R12, R3, RZ, !P0 ;  /* 0x000000ff030c7208 */ /* 0x000fe40004000000 */
[----:B------:R-:W0:Y:S01]  /*0a90*/  SHFL.BFLY PT, R3, R2, 0x2, 0x1f ;  /* 0x0c401f0002037f89 */ /* 0x000e2200000e0000 */
[----:B------:R-:W-:-:S04]  /*0aa0*/  FMUL R6, R6, R9 ;  /* 0x0000000906067220 */ /* 0x000fc80000400000 */
[----:B------:R-:W-:-:S04]  /*0ab0*/  FFMA R7, R7, R8, R6 ;  /* 0x0000000807077223 */ /* 0x000fc80000000006 */
[----:B------:R-:W-:Y:S01]  /*0ac0*/  FFMA R6, R4, R11, R7 ;  /* 0x0000000b04067223 */ /* 0x000fe20000000007 */
[----:B0-----:R-:W-:-:S05]  /*0ad0*/  FADD R3, R2, R3 ;  /* 0x0000000302037221 */ /* 0x001fca0000000000 */
[----:B------:R-:W0:Y:S01]  /*0ae0*/  SHFL.BFLY PT, R4, R3, 0x1, 0x1f ;  /* 0x0c201f0003047f89 */ /* 0x000e2200000e0000 */
[----:B------:R-:W-:-:S03]  /*0af0*/  FFMA R6, R5, R10, R6 ;  /* 0x0000000a05067223 */ /* 0x000fc60000000006 */
[----:B------:R-:W1:Y:S02]  /*0b00*/  SHFL.BFLY PT, R13, R12, 0x2, 0x1f ;  /* 0x0c401f000c0d7f89 */ /* 0x000e6400000e0000 */
[----:B------:R-:W-:Y:S01]  /*0b10*/  FSEL R2, R6, RZ, !P0 ;  /* 0x000000ff06027208 */ /* 0x000fe20004000000 */
[----:B0-----:R-:W-:-:S05]  /*0b20*/  FADD R6, R3, R4 ;  /* 0x0000000403067221 */ /* 0x001fca0000000000 */
[----:B------:R-:W-:Y:S01]  /*0b30*/  STS [R23], R6 ;  /* 0x0000000617007388 */ /* 0x000fe20000000800 */
[----:B-1----:R-:W-:Y:S01]  /*0b40*/  FADD R13, R12, R13 ;  /* 0x0000000d0c0d7221 */ /* 0x002fe20000000000 */
[----:B------:R-:W-:-:S04]  /*0b50*/  LOP3.LUT R7, R25, 0x1f, RZ, 0xc0, !PT ;  /* 0x0000001f19077812 */ /* 0x000fc800078ec0ff */
[----:B------:R-:W-:Y:S01]  /*0b60*/  LEA R7, R7, UR4, 0x2 ;  /* 0x0000000407077c11 */ /* 0x000fe2000f8e10ff */
[----:B------:R-:W-:Y:S06]  /*0b70*/  BAR.SYNC.DEFER_BLOCKING 0x0 ;  /* 0x0000000000007b1d */ /* 0x000fec0000010000 */
[----:B------:R-:W0:Y:S04]  /*0b80*/  SHFL.BFLY PT, R8, R13, 0x1, 0x1f ;  /* 0x0c201f000d087f89 */ /* 0x000e2800000e0000 */
[----:B------:R-:W-:Y:S04]  /*0b90*/  LDS R9, [R7] ;  /* 0x0000000007097984 */ /* 0x000fe80000000800 */
[----:B------:R-:W1:Y:S01]  /*0ba0*/  SHFL.BFLY PT, R5, R2, 0x2, 0x1f ;  /* 0x0c401f0002057f89 */ /* 0x000e6200000e0000 */
[----:B0-----:R-:W-:Y:S01]  /*0bb0*/  FADD R8, R13, R8 ;  /* 0x000000080d087221 */ /* 0x001fe20000000000 */
[----:B------:R-:W-:Y:S06]  /*0bc0*/  BAR.SYNC.DEFER_BLOCKING 0x0 ;  /* 0x0000000000007b1d */ /* 0x000fec0000010000 */
[----:B------:R-:W-:Y:S02]  /*0bd0*/  STS [R23], R8 ;  /* 0x0000000817007388 */ /* 0x000fe40000000800 */
[----:B------:R-:W-:Y:S01]  /*0be0*/  BAR.SYNC.DEFER_BLOCKING 0x0 ;  /* 0x0000000000007b1d */ /* 0x000fe20000010000 */
[----:B-1----:R-:W-:Y:S01]  /*0bf0*/  FADD R10, R2, R5 ;  /* 0x00000005020a7221 */ /* 0x002fe20000000000 */
[----:B------:R-:W-:-:S06]  /*0c00*/  LOP3.LUT P0, RZ, R25, 0x60, RZ, 0xc0, !PT ;  /* 0x0000006019ff7812 */ /* 0x000fcc000780c0ff */
[----:B------:R-:W0:Y:S01]  /*0c10*/  LDC.64 R2, c[0x0][0x230] ;  /* 0x00008c00ff027b82 */ /* 0x000e220000000a00 */
[----:B------:R-:W1:Y:S04]  /*0c20*/  SHFL.BFLY PT, R13, R10, 0x1, 0x1f ;  /* 0x0c201f000a0d7f89 */ /* 0x000e6800000e0000 */
[----:B------:R-:W2:Y:S01]  /*0c30*/  LDS R11, [R7] ;  /* 0x00000000070b7984 */ /* 0x000ea20000000800 */
[----:B------:R-:W-:Y:S02]  /*0c40*/  LOP3.LUT R25, R0, 0x1f, R25, 0xf8, !PT ;  /* 0x0000001f00197812 */ /* 0x000fe400078ef819 */
[----:B------:R-:W3:Y:S01]  /*0c50*/  LDC.64 R4, c[0x0][0x238] ;  /* 0x00008e00ff047b82 */ /* 0x000ee20000000a00 */
[----:B-1----:R-:W-:-:S07]  /*0c60*/  FADD R0, R10, R13 ;  /* 0x0000000d0a007221 */ /* 0x002fce0000000000 */
[----:B------:R-:W-:Y:S01]  /*0c70*/  BAR.SYNC.DEFER_BLOCKING 0x0 ;  /* 0x0000000000007b1d */ /* 0x000fe20000010000 */
[C---:B------:R-:W-:Y:S01]  /*0c80*/  ISETP.LT.AND P0, PT, R25.reuse, 0x40, !P0 ;  /* 0x000000401900780c */ /* 0x040fe20004701270 */
[----:B0-----:R-:W-:-:S04]  /*0c90*/  IMAD.WIDE R2, R25, 0x4, R2 ;  /* 0x0000000419027825 */ /* 0x001fc800078e0202 */
[----:B------:R0:W-:Y:S02]  /*0ca0*/  STS [R23], R0 ;  /* 0x0000000017007388 */ /* 0x0001e40000000800 */
[----:B------:R-:W-:Y:S01]  /*0cb0*/  BAR.SYNC.DEFER_BLOCKING 0x0 ;  /* 0x0000000000007b1d */ /* 0x000fe20000010000 */
[----:B---3--:R-:W-:-:S05]  /*0cc0*/  IMAD.WIDE R4, R25, 0x4, R4 ;  /* 0x0000000419047825 */ /* 0x008fca00078e0204 */
[----:B------:R0:W-:Y:S04]  /*0cd0*/  @P0 STG.E desc[UR6][R2.64], R9 ;  /* 0x0000000902000986 */ /* 0x0001e8000c101906 */
[----:B--2---:R0:W-:Y:S02]  /*0ce0*/  @P0 STG.E desc[UR6][R4.64], R11 ;  /* 0x0000000b04000986 */ /* 0x0041e4000c101906 */
[----:B0-----:R-:W-:Y:S05]  /*0cf0*/  @!P0 EXIT ;  /* 0x000000000000894d */ /* 0x001fea0003800000 */
[----:B------:R-:W1:Y:S01]  /*0d00*/  LDS R7, [R7] ;  /* 0x0000000007077984 */ /* 0x000e620000000800 */
[----:B0-----:R-:W0:Y:S02]  /*0d10*/  LDC.64 R2, c[0x0][0x240] ;  /* 0x00009000ff027b82 */ /* 0x001e240000000a00 */
[----:B0-----:R-:W-:-:S05]  /*0d20*/  IMAD.WIDE R2, R25, 0x4, R2 ;  /* 0x0000000419027825 */ /* 0x001fca00078e0202 */
[----:B-1----:R-:W-:Y:S01]  /*0d30*/  STG.E desc[UR6][R2.64], R7 ;  /* 0x0000000702007986 */ /* 0x002fe2000c101906 */
[----:B------:R-:W-:Y:S05]  /*0d40*/  EXIT ;  /* 0x000000000000794d */ /* 0x000fea0003800000 */
.L_x_0:
[----:B------:R-:W-:-:S00]  /*0d50*/  BRA `(.L_x_0) ;  /* 0xfffffffc00fc7947 */ /* 0x000fc0000383ffff */
[----:B------:R-:W-:-:S00]  /*0d60*/  NOP ;  /* 0x0000000000007918 */ /* 0x000fc00000000000 */
        /* <DEDUP_REMOVED lines=9> */
.L_x_1:


//--------------------- .nv.global.init           --------------------------
	.section	.nv.global.init,"aw",@progbits
.nv.global.init:
	.type		_$_str,@object
	.size		_$_str,(_$_str_$_2 - _$_str)
_$_str:
        /*0000*/ 	.byte	0x5f, 0x5f, 0x43, 0x55, 0x44, 0x41, 0x5f, 0x46, 0x54, 0x5a, 0x00
	.type		_$_str_$_2,@object
	.size		_$_str_$_2,(.L_1 - _$_str_$_2)
_$_str_$_2:
        /*000b*/ 	.byte	0x5f, 0x5f, 0x43, 0x55, 0x44, 0x41, 0x5f, 0x50, 0x52, 0x45, 0x43, 0x5f, 0x53, 0x51, 0x52, 0x54
        /*001b*/ 	.byte	0x00
.L_1:


//--------------------- .nv.shared.triton_per_fused_mul_sum_1 --------------------------
	.section	.nv.shared.triton_per_fused_mul_sum_1,"aw",@nobits
	.sectionflags	@""
	.align	16
	.zero		1024


//--------------------- .nv.constant0.triton_per_fused_mul_sum_1 --------------------------
	.section	.nv.constant0.triton_per_fused_mul_sum_1,"a",@progbits
	.sectionflags	@""
	.align	4
.nv.constant0.triton_per_fused_mul_sum_1:
	.zero		592
